//
// Generated by NVIDIA NVVM Compiler
//
// Compiler Build ID: CL-36424714
// Cuda compilation tools, release 13.0, V13.0.88
// Based on NVVM 20.0.0
//

.version 9.0
.target sm_100
.address_size 64

	// .globl	_Z9addKernelPfPKfS1_ii

.visible .entry _Z9addKernelPfPKfS1_ii(
	.param .u64 .ptr .align 1 _Z9addKernelPfPKfS1_ii_param_0,
	.param .u64 .ptr .align 1 _Z9addKernelPfPKfS1_ii_param_1,
	.param .u64 .ptr .align 1 _Z9addKernelPfPKfS1_ii_param_2,
	.param .u32 _Z9addKernelPfPKfS1_ii_param_3,
	.param .u32 _Z9addKernelPfPKfS1_ii_param_4
)
{
	.reg .pred 	%p<4>;
	.reg .b32 	%r<12>;
	.reg .b32 	%f<4>;
	.reg .b64 	%rd<11>;

	ld.param.u64 	%rd1, [_Z9addKernelPfPKfS1_ii_param_0];
	ld.param.u64 	%rd2, [_Z9addKernelPfPKfS1_ii_param_1];
	ld.param.u64 	%rd3, [_Z9addKernelPfPKfS1_ii_param_2];
	ld.param.u32 	%r2, [_Z9addKernelPfPKfS1_ii_param_3];
	ld.param.u32 	%r3, [_Z9addKernelPfPKfS1_ii_param_4];
	mov.u32 	%r4, %tid.x;
	mov.u32 	%r5, %ntid.x;
	mov.u32 	%r6, %ctaid.x;
	mad.lo.s32 	%r7, %r5, %r6, %r4;
	mov.u32 	%r8, %tid.y;
	mov.u32 	%r9, %ntid.y;
	mov.u32 	%r10, %ctaid.y;
	mad.lo.s32 	%r11, %r9, %r10, %r8;
	mad.lo.s32 	%r1, %r2, %r11, %r7;
	setp.ge.s32 	%p1, %r11, %r3;
	setp.ge.s32 	%p2, %r7, %r2;
	or.pred  	%p3, %p2, %p1;
	@%p3 bra 	$L__BB0_2;
	cvta.to.global.u64 	%rd4, %rd2;
	cvta.to.global.u64 	%rd5, %rd3;
	cvta.to.global.u64 	%rd6, %rd1;
	mul.wide.s32 	%rd7, %r1, 4;
	add.s64 	%rd8, %rd4, %rd7;
	ld.global.f32 	%f1, [%rd8];
	add.s64 	%rd9, %rd5, %rd7;
	ld.global.f32 	%f2, [%rd9];
	add.f32 	%f3, %f1, %f2;
	add.s64 	%rd10, %rd6, %rd7;
	st.global.f32 	[%rd10], %f3;
$L__BB0_2:
	ret;

}


// ===== COMPILED SASS (sm_100) =====

	.target	sm_100

	.elftype	@"ET_EXEC"


//--------------------- .note.nv.tkinfo           --------------------------
	.section	.note.nv.tkinfo,"",@"SHT_NOTE"
	.sectionflags	@"SHF_NOTE_NV_TKINFO"
	.tkinfo
        /*0018*/ 	.word	0x00000002
        /*0030*/ 	.string	""
        /*0030*/ 	.string	"ptxas"
        /*0030*/ 	.string	"Cuda compilation tools, release 13.0, V13.0.88"
        /*0030*/ 	.string	"Build cuda_13.0.r13.0/compiler.36424714_0"
        /*0030*/ 	.string	"-arch sm_100 -m 64 "



//--------------------- .note.nv.cuinfo           --------------------------
	.section	.note.nv.cuinfo,"",@"SHT_NOTE"
	.sectionflags	@"SHF_NOTE_NV_CUINFO"
        /*0018*/ 	.short	0x0002
        /*001a*/ 	.short	0x0064
        /*001c*/ 	.short	0x0082
	.zero		2


//--------------------- .nv.info                  --------------------------
	.section	.nv.info,"",@"SHT_CUDA_INFO"
	.align	4


	//----- nvinfo : EIATTR_REGCOUNT
	.align		4
        /*0000*/ 	.byte	0x04, 0x2f
        /*0002*/ 	.short	(.L_1 - .L_0)
	.align		4
.L_0:
        /*0004*/ 	.word	index@(_Z9addKernelPfPKfS1_ii)
        /*0008*/ 	.word	0x0000000c


	//----- nvinfo : EIATTR_FRAME_SIZE
	.align		4
.L_1:
        /*000c*/ 	.byte	0x04, 0x11
        /*000e*/ 	.short	(.L_3 - .L_2)
	.align		4
.L_2:
        /*0010*/ 	.word	index@(_Z9addKernelPfPKfS1_ii)
        /*0014*/ 	.word	0x00000000


	//----- nvinfo : EIATTR_MIN_STACK_SIZE
	.align		4
.L_3:
        /*0018*/ 	.byte	0x04, 0x12
        /*001a*/ 	.short	(.L_5 - .L_4)
	.align		4
.L_4:
        /*001c*/ 	.word	index@(_Z9addKernelPfPKfS1_ii)
        /*0020*/ 	.word	0x00000000
.L_5:


//--------------------- .nv.compat                --------------------------
	.section	.nv.compat,"",@"SHT_CUDA_COMPAT_INFO"
	.align	4
        /*0000*/ 	.byte	0x02, 0x09, 0x00, 0x00, 0x02, 0x02, 0x01, 0x00, 0x02, 0x05, 0x05, 0x00, 0x03, 0x07, 0x01, 0x01
        /*0010*/ 	.byte	0x02, 0x03, 0x00, 0x00, 0x02, 0x06, 0x01, 0x00, 0x04, 0x0b, 0x08, 0x00, 0x09, 0x00, 0x00, 0x00
        /*0020*/ 	.byte	0x00, 0x00, 0x00, 0x00


//--------------------- .nv.info._Z9addKernelPfPKfS1_ii --------------------------
	.section	.nv.info._Z9addKernelPfPKfS1_ii,"",@"SHT_CUDA_INFO"
	.sectionflags	@""
	.align	4


	//----- nvinfo : EIATTR_CUDA_API_VERSION
	.align		4
        /*0000*/ 	.byte	0x04, 0x37
        /*0002*/ 	.short	(.L_7 - .L_6)
.L_6:
        /*0004*/ 	.word	0x00000082


	//----- nvinfo : EIATTR_KPARAM_INFO
	.align		4
.L_7:
        /*0008*/ 	.byte	0x04, 0x17
        /*000a*/ 	.short	(.L_9 - .L_8)
.L_8:
        /*000c*/ 	.word	0x00000000
        /*0010*/ 	.short	0x0004
        /*0012*/ 	.short	0x001c
        /*0014*/ 	.byte	0x00, 0xf0, 0x11, 0x00


	//----- nvinfo : EIATTR_KPARAM_INFO
	.align		4
.L_9:
        /*0018*/ 	.byte	0x04, 0x17
        /*001a*/ 	.short	(.L_11 - .L_10)
.L_10:
        /*001c*/ 	.word	0x00000000
        /*0020*/ 	.short	0x0003
        /*0022*/ 	.short	0x0018
        /*0024*/ 	.byte	0x00, 0xf0, 0x11, 0x00


	//----- nvinfo : EIATTR_KPARAM_INFO
	.align		4
.L_11:
        /*0028*/ 	.byte	0x04, 0x17
        /*002a*/ 	.short	(.L_13 - .L_12)
.L_12:
        /*002c*/ 	.word	0x00000000
        /*0030*/ 	.short	0x0002
        /*0032*/ 	.short	0x0010
        /*0034*/ 	.byte	0x00, 0xf5, 0x21, 0x00


	//----- nvinfo : EIATTR_KPARAM_INFO
	.align		4
.L_13:
        /*0038*/ 	.byte	0x04, 0x17
        /*003a*/ 	.short	(.L_15 - .L_14)
.L_14:
        /*003c*/ 	.word	0x00000000
        /*0040*/ 	.short	0x0001
        /*0042*/ 	.short	0x0008
        /*0044*/ 	.byte	0x00, 0xf5, 0x21, 0x00


	//----- nvinfo : EIATTR_KPARAM_INFO
	.align		4
.L_15:
        /*0048*/ 	.byte	0x04, 0x17
        /*004a*/ 	.short	(.L_17 - .L_16)
.L_16:
        /*004c*/ 	.word	0x00000000
        /*0050*/ 	.short	0x0000
        /*0052*/ 	.short	0x0000
        /*0054*/ 	.byte	0x00, 0xf5, 0x21, 0x00


	//----- nvinfo : EIATTR_SPARSE_MMA_MASK
	.align		4
.L_17:
        /*0058*/ 	.byte	0x03, 0x50
        /*005a*/ 	.short	0x0000


	//----- nvinfo : EIATTR_MAXREG_COUNT
	.align		4
        /*005c*/ 	.byte	0x03, 0x1b
        /*005e*/ 	.short	0x00ff


	//----- nvinfo : EIATTR_MERCURY_ISA_VERSION
	.align		4
        /*0060*/ 	.byte	0x03, 0x5f
        /*0062*/ 	.short	0x0101


	//----- nvinfo : EIATTR_VRC_CTA_INIT_COUNT
	.align		4
        /*0064*/ 	.byte	0x02, 0x4a
	.zero		1
	.zero		1


	//----- nvinfo : EIATTR_EXIT_INSTR_OFFSETS
	.align		4
        /*0068*/ 	.byte	0x04, 0x1c
        /*006a*/ 	.short	(.L_19 - .L_18)


	//   ....[0]....
.L_18:
        /*006c*/ 	.word	0x000000d0


	//   ....[1]....
        /*0070*/ 	.word	0x00000190


	//----- nvinfo : EIATTR_CBANK_PARAM_SIZE
	.align		4
.L_19:
        /*0074*/ 	.byte	0x03, 0x19
        /*0076*/ 	.short	0x0020


	//----- nvinfo : EIATTR_PARAM_CBANK
	.align		4
        /*0078*/ 	.byte	0x04, 0x0a
        /*007a*/ 	.short	(.L_21 - .L_20)
	.align		4
.L_20:
        /*007c*/ 	.word	index@(.nv.constant0._Z9addKernelPfPKfS1_ii)
        /*0080*/ 	.short	0x0380
        /*0082*/ 	.short	0x0020


	//----- nvinfo : EIATTR_SW_WAR
	.align		4
.L_21:
        /*0084*/ 	.byte	0x04, 0x36
        /*0086*/ 	.short	(.L_23 - .L_22)
.L_22:
        /*0088*/ 	.word	0x00000008
.L_23:


//--------------------- .nv.callgraph             --------------------------
	.section	.nv.callgraph,"",@"SHT_CUDA_CALLGRAPH"
	.align	4
	.sectionentsize	8
	.align		4
        /*0000*/ 	.word	0x00000000
	.align		4
        /*0004*/ 	.word	0xffffffff
	.align		4
        /*0008*/ 	.word	0x00000000
	.align		4
        /*000c*/ 	.word	0xfffffffe
	.align		4
        /*0010*/ 	.word	0x00000000
	.align		4
        /*0014*/ 	.word	0xfffffffd
	.align		4
        /*0018*/ 	.word	0x00000000
	.align		4
        /*001c*/ 	.word	0xfffffffc


//--------------------- .text._Z9addKernelPfPKfS1_ii --------------------------
	.section	.text._Z9addKernelPfPKfS1_ii,"ax",@progbits
	.align	128
        .global         _Z9addKernelPfPKfS1_ii
        .type           _Z9addKernelPfPKfS1_ii,@function
        .size           _Z9addKernelPfPKfS1_ii,(.L_x_1 - _Z9addKernelPfPKfS1_ii)
        .other          _Z9addKernelPfPKfS1_ii,@"STO_CUDA_ENTRY STV_DEFAULT"
_Z9addKernelPfPKfS1_ii:
.text._Z9addKernelPfPKfS1_ii:
[----:B------:R-:W-:Y:S01]  /*0000*/  LDC R1, c[0x0][0x37c] ;  /* 0x0000df00ff017b82 */ /* 0x000fe20000000800 */
[----:B------:R-:W0:Y:S01]  /*0010*/  S2R R3, SR_TID.Y ;  /* 0x0000000000037919 */ /* 0x000e220000002200 */
[----:B------:R-:W1:Y:S01]  /*0020*/  LDCU UR4, c[0x0][0x360] ;  /* 0x00006c00ff0477ac */ /* 0x000e620008000800 */
[----:B------:R-:W0:Y:S01]  /*0030*/  S2R R2, SR_CTAID.Y ;  /* 0x0000000000027919 */ /* 0x000e220000002600 */
[----:B------:R-:W0:Y:S01]  /*0040*/  LDCU UR5, c[0x0][0x364] ;  /* 0x00006c80ff0577ac */ /* 0x000e220008000800 */
[----:B------:R-:W1:Y:S01]  /*0050*/  S2R R0, SR_TID.X ;  /* 0x0000000000007919 */ /* 0x000e620000002100 */
[----:B------:R-:W2:Y:S01]  /*0060*/  LDCU.64 UR6, c[0x0][0x398] ;  /* 0x00007300ff0677ac */ /* 0x000ea20008000a00 */
[----:B------:R-:W1:Y:S01]  /*0070*/  S2R R5, SR_CTAID.X ;  /* 0x0000000000057919 */ /* 0x000e620000002500 */
[----:B0-----:R-:W-:-:S05]  /*0080*/  IMAD R3, R2, UR5, R3 ;  /* 0x0000000502037c24 */ /* 0x001fca000f8e0203 */
[----:B--2---:R-:W-:Y:S01]  /*0090*/  ISETP.GE.AND P0, PT, R3, UR7, PT ;  /* 0x0000000703007c0c */ /* 0x004fe2000bf06270 */
[----:B-1----:R-:W-:-:S04]  /*00a0*/  IMAD R0, R5, UR4, R0 ;  /* 0x0000000405007c24 */ /* 0x002fc8000f8e0200 */
[----:B------:R-:W-:Y:S01]  /*00b0*/  IMAD R9, R3, UR6, R0 ;  /* 0x0000000603097c24 */ /* 0x000fe2000f8e0200 */
[----:B------:R-:W-:-:S13]  /*00c0*/  ISETP.GE.OR P0, PT, R0, UR6, P0 ;  /* 0x0000000600007c0c */ /* 0x000fda0008706670 */
[----:B------:R-:W-:Y:S05]  /*00d0*/  @P0 EXIT ;  /* 0x000000000000094d */ /* 0x000fea0003800000 */
[----:B------:R-:W0:Y:S01]  /*00e0*/  LDC.64 R2, c[0x0][0x388] ;  /* 0x0000e200ff027b82 */ /* 0x000e220000000a00 */
[----:B------:R-:W1:Y:S07]  /*00f0*/  LDCU.64 UR4, c[0x0][0x358] ;  /* 0x00006b00ff0477ac */ /* 0x000e6e0008000a00 */
[----:B------:R-:W2:Y:S08]  /*0100*/  LDC.64 R4, c[0x0][0x390] ;  /* 0x0000e400ff047b82 */ /* 0x000eb00000000a00 */
[----:B------:R-:W3:Y:S01]  /*0110*/  LDC.64 R6, c[0x0][0x380] ;  /* 0x0000e000ff067b82 */ /* 0x000ee20000000a00 */
[----:B0-----:R-:W-:-:S06]  /*0120*/  IMAD.WIDE R2, R9, 0x4, R2 ;  /* 0x0000000409027825 */ /* 0x001fcc00078e0202 */
[----:B-1----:R-:W4:Y:S01]  /*0130*/  LDG.E R2, desc[UR4][R2.64] ;  /* 0x0000000402027981 */ /* 0x002f22000c1e1900 */
[----:B--2---:R-:W-:-:S06]  /*0140*/  IMAD.WIDE R4, R9, 0x4, R4 ;  /* 0x0000000409047825 */ /* 0x004fcc00078e0204 */
[----:B------:R-:W4:Y:S01]  /*0150*/  LDG.E R5, desc[UR4][R4.64] ;  /* 0x0000000404057981 */ /* 0x000f22000c1e1900 */
[----:B---3--:R-:W-:-:S04]  /*0160*/  IMAD.WIDE R6, R9, 0x4, R6 ;  /* 0x0000000409067825 */ /* 0x008fc800078e0206 */
[----:B----4-:R-:W-:-:S05]  /*0170*/  FADD R9, R2, R5 ;  /* 0x0000000502097221 */ /* 0x010fca0000000000 */
[----:B------:R-:W-:Y:S01]  /*0180*/  STG.E desc[UR4][R6.64], R9 ;  /* 0x0000000906007986 */ /* 0x000fe2000c101904 */
[----:B------:R-:W-:Y:S05]  /*0190*/  EXIT ;  /* 0x000000000000794d */ /* 0x000fea0003800000 */
.L_x_0:
[----:B------:R-:W-:-:S00]  /*01a0*/  BRA `(.L_x_0) ;  /* 0xfffffffc00fc7947 */ /* 0x000fc0000383ffff */
[----:B------:R-:W-:-:S00]  /*01b0*/  NOP ;  /* 0x0000000000007918 */ /* 0x000fc00000000000 */
        /* <DEDUP_REMOVED lines=12> */
.L_x_1:


//--------------------- .nv.shared.reserved.0     --------------------------
	.section	.nv.shared.reserved.0,"aw",@nobits
	.weak		__nv_reservedSMEM_offset_0_alias
	.size		__nv_reservedSMEM_offset_0_alias, 0, 64
	.other		__nv_reservedSMEM_offset_0_alias,@"STO_CUDA_RESERVED_SHARED STV_DEFAULT"
__nv_reservedSMEM_offset_0_alias:
	.zero		0
	.zero		64


//--------------------- .nv.constant0._Z9addKernelPfPKfS1_ii --------------------------
	.section	.nv.constant0._Z9addKernelPfPKfS1_ii,"a",@progbits
	.sectionflags	@""
	.align	4
.nv.constant0._Z9addKernelPfPKfS1_ii:
	.zero		928


//--------------------- SYMBOLS --------------------------

	.type		.nv.reservedSmem.offset0,@object
	.size		.nv.reservedSmem.offset0,0x4
